	.headerflags	@"EF_CUDA_TEXMODE_UNIFIED EF_CUDA_64BIT_ADDRESS EF_CUDA_ACCELERATORS EF_CUDA_SM90 EF_CUDA_VIRTUAL_SM(EF_CUDA_SM90)"
	.elftype	@"ET_EXEC"


//--------------------- .nv.info                  --------------------------
	.section	.nv.info,"",@"SHT_CUDA_INFO"
	.align	4


	//----- nvinfo : EIATTR_REGCOUNT
	.align		4
        /*0000*/ 	.byte	0x04, 0x2f
        /*0002*/ 	.short	(.L_1 - .L_0)
	.align		4
.L_0:
        /*0004*/ 	.word	index@(triton_poi_fused_convolution_4)
        /*0008*/ 	.word	0x0000000a


	//----- nvinfo : EIATTR_MIN_STACK_SIZE
	.align		4
.L_1:
        /*000c*/ 	.byte	0x04, 0x12
        /*000e*/ 	.short	(.L_3 - .L_2)
	.align		4
.L_2:
        /*0010*/ 	.word	index@(triton_poi_fused_convolution_4)
        /*0014*/ 	.word	0x00000000


	//----- nvinfo : EIATTR_FRAME_SIZE
	.align		4
.L_3:
        /*0018*/ 	.byte	0x04, 0x11
        /*001a*/ 	.short	(.L_5 - .L_4)
	.align		4
.L_4:
        /*001c*/ 	.word	index@(triton_poi_fused_convolution_4)
        /*0020*/ 	.word	0x00000000


	//----- nvinfo : EIATTR_MIN_STACK_SIZE
	.align		4
.L_5:
        /*0024*/ 	.byte	0x04, 0x12
        /*0026*/ 	.short	(.L_7 - .L_6)
	.align		4
.L_6:
        /*0028*/ 	.word	index@(triton_poi_fused_convolution_4)
        /*002c*/ 	.word	0x00000000
.L_7:


//--------------------- .nv.info.triton_poi_fused_convolution_4 --------------------------
	.section	.nv.info.triton_poi_fused_convolution_4,"",@"SHT_CUDA_INFO"
	.sectionflags	@""
	.align	4


	//----- nvinfo : EIATTR_CUDA_API_VERSION
	.align		4
        /*0000*/ 	.byte	0x04, 0x37
        /*0002*/ 	.short	(.L_9 - .L_8)
.L_8:
        /*0004*/ 	.word	0x0000007c


	//----- nvinfo : EIATTR_KPARAM_INFO
	.align		4
.L_9:
        /*0008*/ 	.byte	0x04, 0x17
        /*000a*/ 	.short	(.L_11 - .L_10)
.L_10:
        /*000c*/ 	.word	0x00000000
        /*0010*/ 	.short	0x0002
        /*0012*/ 	.short	0x0010
        /*0014*/ 	.byte	0x00, 0xf0, 0x11, 0x00


	//----- nvinfo : EIATTR_KPARAM_INFO
	.align		4
.L_11:
        /*0018*/ 	.byte	0x04, 0x17
        /*001a*/ 	.short	(.L_13 - .L_12)
.L_12:
        /*001c*/ 	.word	0x00000000
        /*0020*/ 	.short	0x0001
        /*0022*/ 	.short	0x0008
        /*0024*/ 	.byte	0x00, 0xf4, 0x21, 0x00


	//----- nvinfo : EIATTR_KPARAM_INFO
	.align		4
.L_13:
        /*0028*/ 	.byte	0x04, 0x17
        /*002a*/ 	.short	(.L_15 - .L_14)
.L_14:
        /*002c*/ 	.word	0x00000000
        /*0030*/ 	.short	0x0000
        /*0032*/ 	.short	0x0000
        /*0034*/ 	.byte	0x00, 0xf4, 0x21, 0x00


	//----- nvinfo : EIATTR_SPARSE_MMA_MASK
	.align		4
.L_15:
        /*0038*/ 	.byte	0x03, 0x50
        /*003a*/ 	.short	0x0000


	//----- nvinfo : EIATTR_MAXREG_COUNT
	.align		4
        /*003c*/ 	.byte	0x03, 0x1b
        /*003e*/ 	.short	0x00ff


	//----- nvinfo : EIATTR_EXIT_INSTR_OFFSETS
	.align		4
        /*0040*/ 	.byte	0x04, 0x1c
        /*0042*/ 	.short	(.L_17 - .L_16)


	//   ....[0]....
.L_16:
        /*0044*/ 	.word	0x000000e0


	//   ....[1]....
        /*0048*/ 	.word	0x00000100


	//----- nvinfo : EIATTR_REQNTID
	.align		4
.L_17:
        /*004c*/ 	.byte	0x04, 0x10
        /*004e*/ 	.short	(.L_19 - .L_18)
.L_18:
        /*0050*/ 	.word	0x00000080
        /*0054*/ 	.word	0x00000001
        /*0058*/ 	.word	0x00000001


	//----- nvinfo : EIATTR_CBANK_PARAM_SIZE
	.align		4
.L_19:
        /*005c*/ 	.byte	0x03, 0x19
        /*005e*/ 	.short	0x0014


	//----- nvinfo : EIATTR_PARAM_CBANK
	.align		4
        /*0060*/ 	.byte	0x04, 0x0a
        /*0062*/ 	.short	(.L_21 - .L_20)
	.align		4
.L_20:
        /*0064*/ 	.word	index@(.nv.constant0.triton_poi_fused_convolution_4)
        /*0068*/ 	.short	0x0210
        /*006a*/ 	.short	0x0014


	//----- nvinfo : EIATTR_SW_WAR
	.align		4
.L_21:
        /*006c*/ 	.byte	0x04, 0x36
        /*006e*/ 	.short	(.L_23 - .L_22)
.L_22:
        /*0070*/ 	.word	0x00000008
.L_23:


//--------------------- .nv.callgraph             --------------------------
	.section	.nv.callgraph,"",@"SHT_CUDA_CALLGRAPH"
	.align	4
	.sectionentsize	8
	.align		4
        /*0000*/ 	.word	0x00000000
	.align		4
        /*0004*/ 	.word	0xffffffff
	.align		4
        /*0008*/ 	.word	0x00000000
	.align		4
        /*000c*/ 	.word	0xfffffffe
	.align		4
        /*0010*/ 	.word	0x00000000
	.align		4
        /*0014*/ 	.word	0xfffffffd
	.align		4
        /*0018*/ 	.word	0x00000000
	.align		4
        /*001c*/ 	.word	0xfffffffc


//--------------------- .text.triton_poi_fused_convolution_4 --------------------------
	.section	.text.triton_poi_fused_convolution_4,"ax",@progbits
	.align	128
        .global         triton_poi_fused_convolution_4
        .type           triton_poi_fused_convolution_4,@function
        .size           triton_poi_fused_convolution_4,(.L_x_1 - triton_poi_fused_convolution_4)
        .other          triton_poi_fused_convolution_4,@"STO_CUDA_ENTRY STV_DEFAULT"
triton_poi_fused_convolution_4:
.text.triton_poi_fused_convolution_4:
[----:B------:R-:W0:Y:S02]  /*0000*/  LDC R1, c[0x0][0x28] ;  /* 0x00000a00ff017b82 */ /* 0x000e240000000800 */
[----:B------:R-:W1:Y:S01]  /*0010*/  S2R R0, SR_TID.X ;  /* 0x0000000000007919 */ /* 0x000e620000002100 */
[----:B------:R-:W2:Y:S01]  /*0020*/  LDC.64 R2, c[0x0][0x210] ;  /* 0x00008400ff027b82 */ /* 0x000ea20000000a00 */
[----:B------:R-:W-:Y:S01]  /*0030*/  ULDC.64 UR4, c[0x0][0x208] ;  /* 0x0000820000047ab9 */ /* 0x000fe20000000a00 */
[----:B------:R-:W3:Y:S06]  /*0040*/  S2R R7, SR_CTAID.X ;  /* 0x0000000000077919 */ /* 0x000eec0000002500 */
[----:B------:R-:W4:Y:S01]  /*0050*/  LDC.64 R4, c[0x0][0x218] ;  /* 0x00008600ff047b82 */ /* 0x000f220000000a00 */
[----:B-1----:R-:W-:Y:S01]  /*0060*/  LOP3.LUT R0, R0, 0x7f, RZ, 0xc0, !PT ;  /* 0x0000007f00007812 */ /* 0x002fe200078ec0ff */
[----:B----4-:R-:W4:Y:S03]  /*0070*/  LDG.E R5, desc[UR4][R4.64] ;  /* 0x0000000404057981 */ /* 0x010f26000c1e1900 */
[----:B---3--:R-:W-:Y:S01]  /*0080*/  LEA R7, R7, R0, 0x7 ;  /* 0x0000000007077211 */ /* 0x008fe200078e38ff */
[----:B------:R-:W-:-:S03]  /*0090*/  HFMA2.MMA R0, -RZ, RZ, 0, 0 ;  /* 0x00000000ff007435 */ /* 0x000fc600000001ff */
[C---:B------:R-:W-:Y:S01]  /*00a0*/  ISETP.GE.AND P0, PT, R7.reuse, 0x90, PT ;  /* 0x000000900700780c */ /* 0x040fe20003f06270 */
[----:B--2---:R-:W-:-:S12]  /*00b0*/  IMAD.WIDE R2, R7, 0x4, R2 ;  /* 0x0000000407027825 */ /* 0x004fd800078e0202 */
[----:B------:R-:W4:Y:S02]  /*00c0*/  @!P0 LDG.E R0, desc[UR4][R2.64] ;  /* 0x0000000402008981 */ /* 0x000f24000c1e1900 */
[----:B----4-:R-:W-:Y:S01]  /*00d0*/  FADD R7, R5, R0 ;  /* 0x0000000005077221 */ /* 0x010fe20000000000 */
[----:B------:R-:W-:Y:S06]  /*00e0*/  @P0 EXIT ;  /* 0x000000000000094d */ /* 0x000fec0003800000 */
[----:B------:R-:W-:Y:S01]  /*00f0*/  STG.E desc[UR4][R2.64], R7 ;  /* 0x0000000702007986 */ /* 0x000fe2000c101904 */
[----:B------:R-:W-:Y:S05]  /*0100*/  EXIT ;  /* 0x000000000000794d */ /* 0x000fea0003800000 */
.L_x_0:
[----:B------:R-:W-:-:S00]  /*0110*/  BRA `(.L_x_0) ;  /* 0xfffffffc00fc7947 */ /* 0x000fc0000383ffff */
[----:B------:R-:W-:-:S00]  /*0120*/  NOP ;  /* 0x0000000000007918 */ /* 0x000fc00000000000 */
        /* <DEDUP_REMOVED lines=13> */
.L_x_1:


//--------------------- .nv.constant0.triton_poi_fused_convolution_4 --------------------------
	.section	.nv.constant0.triton_poi_fused_convolution_4,"a",@progbits
	.sectionflags	@""
	.align	4
.nv.constant0.triton_poi_fused_convolution_4:
	.zero		548
